







.version 7.8
.target sm_70
.address_size 64



.visible .entry _Z3addiiPi(
.param .u32 _Z3addiiPi_param_0,
.param .u32 _Z3addiiPi_param_1,
.param .u64 _Z3addiiPi_param_2
)
{
.reg .pred %p<2>;
.reg .b32 %r<8>;
.reg .b64 %rd<3>;


ld.param.u32 %r5, [_Z3addiiPi_param_0];
ld.param.u32 %r6, [_Z3addiiPi_param_1];
ld.param.u64 %rd2, [_Z3addiiPi_param_2];
cvta.to.global.u64 %rd1, %rd2;
add.s32 %r1, %r6, %r5;
mov.u32 %r7, 0;

$L__BB0_1:
st.global.u32 [%rd1], %r1;
bar.sync 0;
st.global.u32 [%rd1], %r1;
bar.sync 0;
st.global.u32 [%rd1], %r1;
bar.sync 0;
st.global.u32 [%rd1], %r1;
bar.sync 0;
st.global.u32 [%rd1], %r1;
bar.sync 0;
st.global.u32 [%rd1], %r1;
bar.sync 0;
st.global.u32 [%rd1], %r1;
bar.sync 0;
st.global.u32 [%rd1], %r1;
bar.sync 0;
st.global.u32 [%rd1], %r1;
bar.sync 0;
st.global.u32 [%rd1], %r1;
bar.sync 0;
st.global.u32 [%rd1], %r1;
bar.sync 0;
st.global.u32 [%rd1], %r1;
bar.sync 0;
st.global.u32 [%rd1], %r1;
bar.sync 0;
st.global.u32 [%rd1], %r1;
bar.sync 0;
st.global.u32 [%rd1], %r1;
bar.sync 0;
st.global.u32 [%rd1], %r1;
bar.sync 0;
add.s32 %r7, %r7, 16;
setp.ne.s32 %p1, %r7, 10000;
@%p1 bra $L__BB0_1;

ret;

}



// ===== COMPILED SASS (sm_100) =====

	.target	sm_100

	.elftype	@"ET_EXEC"


//--------------------- .note.nv.tkinfo           --------------------------
	.section	.note.nv.tkinfo,"",@"SHT_NOTE"
	.sectionflags	@"SHF_NOTE_NV_TKINFO"
	.tkinfo
        /*0018*/ 	.word	0x00000002
        /*0030*/ 	.string	""
        /*0030*/ 	.string	"ptxas"
        /*0030*/ 	.string	"Cuda compilation tools, release 13.0, V13.0.88"
        /*0030*/ 	.string	"Build cuda_13.0.r13.0/compiler.36424714_0"
        /*0030*/ 	.string	"-arch sm_100 "



//--------------------- .note.nv.cuinfo           --------------------------
	.section	.note.nv.cuinfo,"",@"SHT_NOTE"
	.sectionflags	@"SHF_NOTE_NV_CUINFO"
        /*0018*/ 	.short	0x0002
        /*001a*/ 	.short	0x0046
        /*001c*/ 	.short	0x0082
	.zero		2


//--------------------- .nv.info                  --------------------------
	.section	.nv.info,"",@"SHT_CUDA_INFO"
	.align	4


	//----- nvinfo : EIATTR_REGCOUNT
	.align		4
        /*0000*/ 	.byte	0x04, 0x2f
        /*0002*/ 	.short	(.L_1 - .L_0)
	.align		4
.L_0:
        /*0004*/ 	.word	index@(_Z3addiiPi)
        /*0008*/ 	.word	0x00000008


	//----- nvinfo : EIATTR_FRAME_SIZE
	.align		4
.L_1:
        /*000c*/ 	.byte	0x04, 0x11
        /*000e*/ 	.short	(.L_3 - .L_2)
	.align		4
.L_2:
        /*0010*/ 	.word	index@(_Z3addiiPi)
        /*0014*/ 	.word	0x00000000


	//----- nvinfo : EIATTR_MIN_STACK_SIZE
	.align		4
.L_3:
        /*0018*/ 	.byte	0x04, 0x12
        /*001a*/ 	.short	(.L_5 - .L_4)
	.align		4
.L_4:
        /*001c*/ 	.word	index@(_Z3addiiPi)
        /*0020*/ 	.word	0x00000000
.L_5:


//--------------------- .nv.compat                --------------------------
	.section	.nv.compat,"",@"SHT_CUDA_COMPAT_INFO"
	.align	4
        /*0000*/ 	.byte	0x02, 0x09, 0x00, 0x00, 0x02, 0x02, 0x01, 0x00, 0x02, 0x05, 0x05, 0x00, 0x03, 0x07, 0x01, 0x01
        /*0010*/ 	.byte	0x02, 0x03, 0x00, 0x00, 0x02, 0x06, 0x01, 0x00, 0x04, 0x0b, 0x08, 0x00, 0x09, 0x00, 0x00, 0x00
        /*0020*/ 	.byte	0x00, 0x00, 0x00, 0x00


//--------------------- .nv.info._Z3addiiPi       --------------------------
	.section	.nv.info._Z3addiiPi,"",@"SHT_CUDA_INFO"
	.sectionflags	@""
	.align	4


	//----- nvinfo : EIATTR_CUDA_API_VERSION
	.align		4
        /*0000*/ 	.byte	0x04, 0x37
        /*0002*/ 	.short	(.L_7 - .L_6)
.L_6:
        /*0004*/ 	.word	0x00000082


	//----- nvinfo : EIATTR_KPARAM_INFO
	.align		4
.L_7:
        /*0008*/ 	.byte	0x04, 0x17
        /*000a*/ 	.short	(.L_9 - .L_8)
.L_8:
        /*000c*/ 	.word	0x00000000
        /*0010*/ 	.short	0x0002
        /*0012*/ 	.short	0x0008
        /*0014*/ 	.byte	0x00, 0xf0, 0x21, 0x00


	//----- nvinfo : EIATTR_KPARAM_INFO
	.align		4
.L_9:
        /*0018*/ 	.byte	0x04, 0x17
        /*001a*/ 	.short	(.L_11 - .L_10)
.L_10:
        /*001c*/ 	.word	0x00000000
        /*0020*/ 	.short	0x0001
        /*0022*/ 	.short	0x0004
        /*0024*/ 	.byte	0x00, 0xf0, 0x11, 0x00


	//----- nvinfo : EIATTR_KPARAM_INFO
	.align		4
.L_11:
        /*0028*/ 	.byte	0x04, 0x17
        /*002a*/ 	.short	(.L_13 - .L_12)
.L_12:
        /*002c*/ 	.word	0x00000000
        /*0030*/ 	.short	0x0000
        /*0032*/ 	.short	0x0000
        /*0034*/ 	.byte	0x00, 0xf0, 0x11, 0x00


	//----- nvinfo : EIATTR_SPARSE_MMA_MASK
	.align		4
.L_13:
        /*0038*/ 	.byte	0x03, 0x50
        /*003a*/ 	.short	0x0000


	//----- nvinfo : EIATTR_MAXREG_COUNT
	.align		4
        /*003c*/ 	.byte	0x03, 0x1b
        /*003e*/ 	.short	0x00ff


	//----- nvinfo : EIATTR_NUM_BARRIERS
	.align		4
        /*0040*/ 	.byte	0x02, 0x4c
        /*0042*/ 	.byte	0x01
	.zero		1


	//----- nvinfo : EIATTR_MERCURY_ISA_VERSION
	.align		4
        /*0044*/ 	.byte	0x03, 0x5f
        /*0046*/ 	.short	0x0101


	//----- nvinfo : EIATTR_VRC_CTA_INIT_COUNT
	.align		4
        /*0048*/ 	.byte	0x02, 0x4a
	.zero		1
	.zero		1


	//----- nvinfo : EIATTR_EXIT_INSTR_OFFSETS
	.align		4
        /*004c*/ 	.byte	0x04, 0x1c
        /*004e*/ 	.short	(.L_15 - .L_14)


	//   ....[0]....
.L_14:
        /*0050*/ 	.word	0x00000e90


	//----- nvinfo : EIATTR_CBANK_PARAM_SIZE
	.align		4
.L_15:
        /*0054*/ 	.byte	0x03, 0x19
        /*0056*/ 	.short	0x0010


	//----- nvinfo : EIATTR_PARAM_CBANK
	.align		4
        /*0058*/ 	.byte	0x04, 0x0a
        /*005a*/ 	.short	(.L_17 - .L_16)
	.align		4
.L_16:
        /*005c*/ 	.word	index@(.nv.constant0._Z3addiiPi)
        /*0060*/ 	.short	0x0380
        /*0062*/ 	.short	0x0010


	//----- nvinfo : EIATTR_SW_WAR
	.align		4
.L_17:
        /*0064*/ 	.byte	0x04, 0x36
        /*0066*/ 	.short	(.L_19 - .L_18)
.L_18:
        /*0068*/ 	.word	0x00000008
.L_19:


//--------------------- .nv.callgraph             --------------------------
	.section	.nv.callgraph,"",@"SHT_CUDA_CALLGRAPH"
	.align	4
	.sectionentsize	8
	.align		4
        /*0000*/ 	.word	0x00000000
	.align		4
        /*0004*/ 	.word	0xffffffff
	.align		4
        /*0008*/ 	.word	0x00000000
	.align		4
        /*000c*/ 	.word	0xfffffffe
	.align		4
        /*0010*/ 	.word	0x00000000
	.align		4
        /*0014*/ 	.word	0xfffffffd
	.align		4
        /*0018*/ 	.word	0x00000000
	.align		4
        /*001c*/ 	.word	0xfffffffc


//--------------------- .text._Z3addiiPi          --------------------------
	.section	.text._Z3addiiPi,"ax",@progbits
	.align	128
        .global         _Z3addiiPi
        .type           _Z3addiiPi,@function
        .size           _Z3addiiPi,(.L_x_2 - _Z3addiiPi)
        .other          _Z3addiiPi,@"STO_CUDA_ENTRY STV_DEFAULT"
_Z3addiiPi:
.text._Z3addiiPi:
[----:B------:R-:W-:Y:S08]  /*0000*/  LDC R1, c[0x0][0x37c] ;  /* 0x0000df00ff017b82 */ /* 0x000ff00000000800 */
[----:B------:R-:W0:Y:S01]  /*0010*/  LDC.64 R4, c[0x0][0x380] ;  /* 0x0000e000ff047b82 */ /* 0x000e220000000a00 */
[----:B------:R-:W1:Y:S01]  /*0020*/  LDCU.64 UR6, c[0x0][0x358] ;  /* 0x00006b00ff0677ac */ /* 0x000e620008000a00 */
[----:B------:R-:W-:-:S06]  /*0030*/  UMOV UR4, 0x10 ;  /* 0x0000001000047882 */ /* 0x000fcc0000000000 */
[----:B------:R-:W1:Y:S01]  /*0040*/  LDC.64 R2, c[0x0][0x388] ;  /* 0x0000e200ff027b82 */ /* 0x000e620000000a00 */
[----:B0-----:R-:W-:-:S05]  /*0050*/  IADD3 R5, PT, PT, R5, R4, RZ ;  /* 0x0000000405057210 */ /* 0x001fca0007ffe0ff */
[----:B-1----:R0:W-:Y:S02]  /*0060*/  STG.E desc[UR6][R2.64], R5 ;  /* 0x0000000502007986 */ /* 0x0021e4000c101906 */
[----:B------:R-:W-:Y:S06]  /*0070*/  BAR.SYNC.DEFER_BLOCKING 0x0 ;  /* 0x0000000000007b1d */ /* 0x000fec0000010000 */
[----:B------:R0:W-:Y:S02]  /*0080*/  STG.E desc[UR6][R2.64], R5 ;  /* 0x0000000502007986 */ /* 0x0001e4000c101906 */
        /* <DEDUP_REMOVED lines=29> */
.L_x_0:
[----:B-1----:R1:W-:Y:S01]  /*0260*/  STG.E desc[UR6][R2.64], R5 ;  /* 0x0000000502007986 */ /* 0x0023e2000c101906 */
[----:B------:R-:W-:Y:S01]  /*0270*/  UIADD3 UR4, UPT, UPT, UR4, 0x60, URZ ;  /* 0x0000006004047890 */ /* 0x000fe2000fffe0ff */
[----:B------:R-:W-:Y:S03]  /*0280*/  BAR.SYNC.DEFER_BLOCKING 0x0 ;  /* 0x0000000000007b1d */ /* 0x000fe60000010000 */
[----:B------:R-:W-:-:S03]  /*0290*/  UISETP.NE.AND UP0, UPT, UR4, 0x2710, UPT ;  /* 0x000027100400788c */ /* 0x000fc6000bf05270 */
        /* <DEDUP_REMOVED lines=190> */
[----:B------:R-:W-:Y:S05]  /*0e80*/  BRA.U UP0, `(.L_x_0) ;  /* 0xfffffff100f47547 */ /* 0x000fea000b83ffff */
[----:B------:R-:W-:Y:S05]  /*0e90*/  EXIT ;  /* 0x000000000000794d */ /* 0x000fea0003800000 */
.L_x_1:
[----:B------:R-:W-:-:S00]  /*0ea0*/  BRA `(.L_x_1) ;  /* 0xfffffffc00fc7947 */ /* 0x000fc0000383ffff */
[----:B------:R-:W-:-:S00]  /*0eb0*/  NOP ;  /* 0x0000000000007918 */ /* 0x000fc00000000000 */
        /* <DEDUP_REMOVED lines=12> */
.L_x_2:


//--------------------- .nv.shared.reserved.0     --------------------------
	.section	.nv.shared.reserved.0,"aw",@nobits
	.weak		__nv_reservedSMEM_offset_0_alias
	.size		__nv_reservedSMEM_offset_0_alias, 0, 64
	.other		__nv_reservedSMEM_offset_0_alias,@"STO_CUDA_RESERVED_SHARED STV_DEFAULT"
__nv_reservedSMEM_offset_0_alias:
	.zero		0
	.zero		64


//--------------------- .nv.constant0._Z3addiiPi  --------------------------
	.section	.nv.constant0._Z3addiiPi,"a",@progbits
	.sectionflags	@""
	.align	4
.nv.constant0._Z3addiiPi:
	.zero		912


//--------------------- SYMBOLS --------------------------

	.type		.nv.reservedSmem.offset0,@object
	.size		.nv.reservedSmem.offset0,0x4
